	.headerflags	@"EF_CUDA_TEXMODE_UNIFIED EF_CUDA_64BIT_ADDRESS EF_CUDA_ACCELERATORS EF_CUDA_SM90 EF_CUDA_VIRTUAL_SM(EF_CUDA_SM90)"
	.elftype	@"ET_EXEC"


//--------------------- .nv.info                  --------------------------
	.section	.nv.info,"",@"SHT_CUDA_INFO"
	.align	4


	//----- nvinfo : EIATTR_REGCOUNT
	.align		4
        /*0000*/ 	.byte	0x04, 0x2f
        /*0002*/ 	.short	(.L_1 - .L_0)
	.align		4
.L_0:
        /*0004*/ 	.word	index@(triton_poi_fused_mul_silu_2)
        /*0008*/ 	.word	0x0000000c


	//----- nvinfo : EIATTR_MIN_STACK_SIZE
	.align		4
.L_1:
        /*000c*/ 	.byte	0x04, 0x12
        /*000e*/ 	.short	(.L_3 - .L_2)
	.align		4
.L_2:
        /*0010*/ 	.word	index@(triton_poi_fused_mul_silu_2)
        /*0014*/ 	.word	0x00000000


	//----- nvinfo : EIATTR_FRAME_SIZE
	.align		4
.L_3:
        /*0018*/ 	.byte	0x04, 0x11
        /*001a*/ 	.short	(.L_5 - .L_4)
	.align		4
.L_4:
        /*001c*/ 	.word	index@(triton_poi_fused_mul_silu_2)
        /*0020*/ 	.word	0x00000000


	//----- nvinfo : EIATTR_MIN_STACK_SIZE
	.align		4
.L_5:
        /*0024*/ 	.byte	0x04, 0x12
        /*0026*/ 	.short	(.L_7 - .L_6)
	.align		4
.L_6:
        /*0028*/ 	.word	index@(triton_poi_fused_mul_silu_2)
        /*002c*/ 	.word	0x00000000
.L_7:


//--------------------- .nv.info.triton_poi_fused_mul_silu_2 --------------------------
	.section	.nv.info.triton_poi_fused_mul_silu_2,"",@"SHT_CUDA_INFO"
	.sectionflags	@""
	.align	4


	//----- nvinfo : EIATTR_CUDA_API_VERSION
	.align		4
        /*0000*/ 	.byte	0x04, 0x37
        /*0002*/ 	.short	(.L_9 - .L_8)
.L_8:
        /*0004*/ 	.word	0x0000007c


	//----- nvinfo : EIATTR_KPARAM_INFO
	.align		4
.L_9:
        /*0008*/ 	.byte	0x04, 0x17
        /*000a*/ 	.short	(.L_11 - .L_10)
.L_10:
        /*000c*/ 	.word	0x00000000
        /*0010*/ 	.short	0x0003
        /*0012*/ 	.short	0x0018
        /*0014*/ 	.byte	0x00, 0xf0, 0x11, 0x00


	//----- nvinfo : EIATTR_KPARAM_INFO
	.align		4
.L_11:
        /*0018*/ 	.byte	0x04, 0x17
        /*001a*/ 	.short	(.L_13 - .L_12)
.L_12:
        /*001c*/ 	.word	0x00000000
        /*0020*/ 	.short	0x0002
        /*0022*/ 	.short	0x0010
        /*0024*/ 	.byte	0x00, 0xf4, 0x21, 0x00


	//----- nvinfo : EIATTR_KPARAM_INFO
	.align		4
.L_13:
        /*0028*/ 	.byte	0x04, 0x17
        /*002a*/ 	.short	(.L_15 - .L_14)
.L_14:
        /*002c*/ 	.word	0x00000000
        /*0030*/ 	.short	0x0001
        /*0032*/ 	.short	0x0008
        /*0034*/ 	.byte	0x00, 0xf4, 0x21, 0x00


	//----- nvinfo : EIATTR_KPARAM_INFO
	.align		4
.L_15:
        /*0038*/ 	.byte	0x04, 0x17
        /*003a*/ 	.short	(.L_17 - .L_16)
.L_16:
        /*003c*/ 	.word	0x00000000
        /*0040*/ 	.short	0x0000
        /*0042*/ 	.short	0x0000
        /*0044*/ 	.byte	0x00, 0xf4, 0x21, 0x00


	//----- nvinfo : EIATTR_SPARSE_MMA_MASK
	.align		4
.L_17:
        /*0048*/ 	.byte	0x03, 0x50
        /*004a*/ 	.short	0x0000


	//----- nvinfo : EIATTR_MAXREG_COUNT
	.align		4
        /*004c*/ 	.byte	0x03, 0x1b
        /*004e*/ 	.short	0x00ff


	//----- nvinfo : EIATTR_EXIT_INSTR_OFFSETS
	.align		4
        /*0050*/ 	.byte	0x04, 0x1c
        /*0052*/ 	.short	(.L_19 - .L_18)


	//   ....[0]....
.L_18:
        /*0054*/ 	.word	0x00000200


	//   ....[1]....
        /*0058*/ 	.word	0x00000220


	//----- nvinfo : EIATTR_REQNTID
	.align		4
.L_19:
        /*005c*/ 	.byte	0x04, 0x10
        /*005e*/ 	.short	(.L_21 - .L_20)
.L_20:
        /*0060*/ 	.word	0x00000080
        /*0064*/ 	.word	0x00000001
        /*0068*/ 	.word	0x00000001


	//----- nvinfo : EIATTR_CBANK_PARAM_SIZE
	.align		4
.L_21:
        /*006c*/ 	.byte	0x03, 0x19
        /*006e*/ 	.short	0x001c


	//----- nvinfo : EIATTR_PARAM_CBANK
	.align		4
        /*0070*/ 	.byte	0x04, 0x0a
        /*0072*/ 	.short	(.L_23 - .L_22)
	.align		4
.L_22:
        /*0074*/ 	.word	index@(.nv.constant0.triton_poi_fused_mul_silu_2)
        /*0078*/ 	.short	0x0210
        /*007a*/ 	.short	0x001c


	//----- nvinfo : EIATTR_SW_WAR
	.align		4
.L_23:
        /*007c*/ 	.byte	0x04, 0x36
        /*007e*/ 	.short	(.L_25 - .L_24)
.L_24:
        /*0080*/ 	.word	0x00000008
.L_25:


//--------------------- .nv.callgraph             --------------------------
	.section	.nv.callgraph,"",@"SHT_CUDA_CALLGRAPH"
	.align	4
	.sectionentsize	8
	.align		4
        /*0000*/ 	.word	0x00000000
	.align		4
        /*0004*/ 	.word	0xffffffff
	.align		4
        /*0008*/ 	.word	0x00000000
	.align		4
        /*000c*/ 	.word	0xfffffffe
	.align		4
        /*0010*/ 	.word	0x00000000
	.align		4
        /*0014*/ 	.word	0xfffffffd
	.align		4
        /*0018*/ 	.word	0x00000000
	.align		4
        /*001c*/ 	.word	0xfffffffc


//--------------------- .text.triton_poi_fused_mul_silu_2 --------------------------
	.section	.text.triton_poi_fused_mul_silu_2,"ax",@progbits
	.align	128
        .global         triton_poi_fused_mul_silu_2
        .type           triton_poi_fused_mul_silu_2,@function
        .size           triton_poi_fused_mul_silu_2,(.L_x_1 - triton_poi_fused_mul_silu_2)
        .other          triton_poi_fused_mul_silu_2,@"STO_CUDA_ENTRY STV_DEFAULT"
triton_poi_fused_mul_silu_2:
.text.triton_poi_fused_mul_silu_2:
[----:B------:R-:W0:Y:S02]  /*0000*/  LDC R1, c[0x0][0x28] ;  /* 0x00000a00ff017b82 */ /* 0x000e240000000800 */
[----:B------:R-:W1:Y:S01]  /*0010*/  S2R R0, SR_TID.X ;  /* 0x0000000000007919 */ /* 0x000e620000002100 */
[----:B------:R-:W2:Y:S01]  /*0020*/  LDC.64 R2, c[0x0][0x210] ;  /* 0x00008400ff027b82 */ /* 0x000ea20000000a00 */
[----:B------:R-:W-:Y:S01]  /*0030*/  ULDC.64 UR4, c[0x0][0x208] ;  /* 0x0000820000047ab9 */ /* 0x000fe20000000a00 */
[----:B------:R-:W3:Y:S06]  /*0040*/  S2R R7, SR_CTAID.X ;  /* 0x0000000000077919 */ /* 0x000eec0000002500 */
[----:B------:R-:W4:Y:S01]  /*0050*/  LDC.64 R4, c[0x0][0x218] ;  /* 0x00008600ff047b82 */ /* 0x000f220000000a00 */
[----:B-1----:R-:W-:-:S04]  /*0060*/  LOP3.LUT R0, R0, 0x7f, RZ, 0xc0, !PT ;  /* 0x0000007f00007812 */ /* 0x002fc800078ec0ff */
[----:B---3--:R-:W-:Y:S01]  /*0070*/  LEA R7, R7, R0, 0x7 ;  /* 0x0000000007077211 */ /* 0x008fe200078e38ff */
[----:B------:R-:W-:-:S03]  /*0080*/  HFMA2.MMA R0, -RZ, RZ, 0, 0 ;  /* 0x00000000ff007435 */ /* 0x000fc600000001ff */
[C---:B------:R-:W-:Y:S01]  /*0090*/  ISETP.GE.AND P0, PT, R7.reuse, 0x100, PT ;  /* 0x000001000700780c */ /* 0x040fe20003f06270 */
[----:B--2---:R-:W-:-:S12]  /*00a0*/  IMAD.WIDE R2, R7, 0x4, R2 ;  /* 0x0000000407027825 */ /* 0x004fd800078e0202 */
[----:B------:R1:W2:Y:S01]  /*00b0*/  @!P0 LDG.E R0, desc[UR4][R2.64] ;  /* 0x0000000402008981 */ /* 0x0002a2000c1e1900 */
[----:B------:R-:W-:Y:S01]  /*00c0*/  MOV R6, RZ ;  /* 0x000000ff00067202 */ /* 0x000fe20000000f00 */
[----:B----4-:R-:W-:-:S05]  /*00d0*/  IMAD.WIDE R4, R7, 0x4, R4 ;  /* 0x0000000407047825 */ /* 0x010fca00078e0204 */
[----:B------:R3:W4:Y:S01]  /*00e0*/  @!P0 LDG.E R6, desc[UR4][R4.64] ;  /* 0x0000000404068981 */ /* 0x000722000c1e1900 */
[----:B-1----:R-:W1:Y:S01]  /*00f0*/  LDC.64 R2, c[0x0][0x220] ;  /* 0x00008800ff027b82 */ /* 0x002e620000000a00 */
[----:B---3--:R-:W-:Y:S01]  /*0100*/  HFMA2.MMA R4, -RZ, RZ, 1.625, 0 ;  /* 0x3e800000ff047435 */ /* 0x008fe200000001ff */
[----:B-1----:R-:W-:-:S04]  /*0110*/  IMAD.WIDE R2, R7, 0x4, R2 ;  /* 0x0000000407027825 */ /* 0x002fc800078e0202 */
[----:B--2---:R-:W-:-:S04]  /*0120*/  FADD R8, RZ, -R0 ;  /* 0x80000000ff087221 */ /* 0x004fc80000000000 */
[----:B------:R-:W-:-:S05]  /*0130*/  FMUL R8, R8, 1.4426950216293334961 ;  /* 0x3fb8aa3b08087820 */ /* 0x000fca0000400000 */
[----:B------:R-:W-:-:S13]  /*0140*/  FSETP.GEU.AND P1, PT, R8, -126, PT ;  /* 0xc2fc00000800780b */ /* 0x000fda0003f2e000 */
[----:B------:R-:W-:-:S04]  /*0150*/  @!P1 FMUL R8, R8, 0.5 ;  /* 0x3f00000008089820 */ /* 0x000fc80000400000 */
[----:B------:R-:W1:Y:S02]  /*0160*/  MUFU.EX2 R9, R8 ;  /* 0x0000000800097308 */ /* 0x000e640000000800 */
[----:B-1----:R-:W-:-:S04]  /*0170*/  @!P1 FMUL R9, R9, R9 ;  /* 0x0000000909099220 */ /* 0x002fc80000400000 */
[----:B------:R-:W-:-:S05]  /*0180*/  FADD R9, R9, 1 ;  /* 0x3f80000009097421 */ /* 0x000fca0000000000 */
[----:B------:R-:W-:-:S04]  /*0190*/  FSETP.GT.AND P1, PT, R9, 8.50705917302346158658e+37, PT ;  /* 0x7e8000000900780b */ /* 0x000fc80003f24000 */
[----:B------:R-:W-:-:S09]  /*01a0*/  FSEL R4, R4, 1, P1 ;  /* 0x3f80000004047808 */ /* 0x000fd20000800000 */
[----:B------:R-:W-:-:S06]  /*01b0*/  @P1 FMUL R9, R9, 0.25 ;  /* 0x3e80000009091820 */ /* 0x000fcc0000400000 */
[----:B------:R-:W1:Y:S02]  /*01c0*/  MUFU.RCP R9, R9 ;  /* 0x0000000900097308 */ /* 0x000e640000001000 */
[----:B-1----:R-:W-:-:S04]  /*01d0*/  FMUL R5, R9, R4 ;  /* 0x0000000409057220 */ /* 0x002fc80000400000 */
[----:B------:R-:W-:-:S04]  /*01e0*/  FMUL R5, R5, R0 ;  /* 0x0000000005057220 */ /* 0x000fc80000400000 */
[----:B----4-:R-:W-:Y:S01]  /*01f0*/  FMUL R5, R5, R6 ;  /* 0x0000000605057220 */ /* 0x010fe20000400000 */
[----:B------:R-:W-:Y:S06]  /*0200*/  @P0 EXIT ;  /* 0x000000000000094d */ /* 0x000fec0003800000 */
[----:B------:R-:W-:Y:S01]  /*0210*/  STG.E desc[UR4][R2.64], R5 ;  /* 0x0000000502007986 */ /* 0x000fe2000c101904 */
[----:B------:R-:W-:Y:S05]  /*0220*/  EXIT ;  /* 0x000000000000794d */ /* 0x000fea0003800000 */
.L_x_0:
[----:B------:R-:W-:-:S00]  /*0230*/  BRA `(.L_x_0) ;  /* 0xfffffffc00fc7947 */ /* 0x000fc0000383ffff */
[----:B------:R-:W-:-:S00]  /*0240*/  NOP ;  /* 0x0000000000007918 */ /* 0x000fc00000000000 */
        /* <DEDUP_REMOVED lines=11> */
.L_x_1:


//--------------------- .nv.constant0.triton_poi_fused_mul_silu_2 --------------------------
	.section	.nv.constant0.triton_poi_fused_mul_silu_2,"a",@progbits
	.sectionflags	@""
	.align	4
.nv.constant0.triton_poi_fused_mul_silu_2:
	.zero		556
